	.headerflags	@"EF_CUDA_TEXMODE_UNIFIED EF_CUDA_64BIT_ADDRESS EF_CUDA_ACCELERATORS EF_CUDA_SM90 EF_CUDA_VIRTUAL_SM(EF_CUDA_SM90)"
	.elftype	@"ET_EXEC"


//--------------------- .nv.info                  --------------------------
	.section	.nv.info,"",@"SHT_CUDA_INFO"
	.align	4


	//----- nvinfo : EIATTR_REGCOUNT
	.align		4
        /*0000*/ 	.byte	0x04, 0x2f
        /*0002*/ 	.short	(.L_3 - .L_2)
	.align		4
.L_2:
        /*0004*/ 	.word	index@(triton_poi_fused__native_batch_norm_legit_no_training_relu_2)
        /*0008*/ 	.word	0x00000011


	//----- nvinfo : EIATTR_MIN_STACK_SIZE
	.align		4
.L_3:
        /*000c*/ 	.byte	0x04, 0x12
        /*000e*/ 	.short	(.L_5 - .L_4)
	.align		4
.L_4:
        /*0010*/ 	.word	index@(triton_poi_fused__native_batch_norm_legit_no_training_relu_2)
        /*0014*/ 	.word	0x00000000


	//----- nvinfo : EIATTR_FRAME_SIZE
	.align		4
.L_5:
        /*0018*/ 	.byte	0x04, 0x11
        /*001a*/ 	.short	(.L_7 - .L_6)
	.align		4
.L_6:
        /*001c*/ 	.word	index@(triton_poi_fused__native_batch_norm_legit_no_training_relu_2)
        /*0020*/ 	.word	0x00000000


	//----- nvinfo : EIATTR_MIN_STACK_SIZE
	.align		4
.L_7:
        /*0024*/ 	.byte	0x04, 0x12
        /*0026*/ 	.short	(.L_9 - .L_8)
	.align		4
.L_8:
        /*0028*/ 	.word	index@(triton_poi_fused__native_batch_norm_legit_no_training_relu_2)
        /*002c*/ 	.word	0x00000000
.L_9:


//--------------------- .nv.info.triton_poi_fused__native_batch_norm_legit_no_training_relu_2 --------------------------
	.section	.nv.info.triton_poi_fused__native_batch_norm_legit_no_training_relu_2,"",@"SHT_CUDA_INFO"
	.sectionflags	@""
	.align	4


	//----- nvinfo : EIATTR_CUDA_API_VERSION
	.align		4
        /*0000*/ 	.byte	0x04, 0x37
        /*0002*/ 	.short	(.L_11 - .L_10)
.L_10:
        /*0004*/ 	.word	0x0000007c


	//----- nvinfo : EIATTR_KPARAM_INFO
	.align		4
.L_11:
        /*0008*/ 	.byte	0x04, 0x17
        /*000a*/ 	.short	(.L_13 - .L_12)
.L_12:
        /*000c*/ 	.word	0x00000000
        /*0010*/ 	.short	0x0006
        /*0012*/ 	.short	0x0030
        /*0014*/ 	.byte	0x00, 0xf0, 0x11, 0x00


	//----- nvinfo : EIATTR_KPARAM_INFO
	.align		4
.L_13:
        /*0018*/ 	.byte	0x04, 0x17
        /*001a*/ 	.short	(.L_15 - .L_14)
.L_14:
        /*001c*/ 	.word	0x00000000
        /*0020*/ 	.short	0x0005
        /*0022*/ 	.short	0x0028
        /*0024*/ 	.byte	0x00, 0xf4, 0x21, 0x00


	//----- nvinfo : EIATTR_KPARAM_INFO
	.align		4
.L_15:
        /*0028*/ 	.byte	0x04, 0x17
        /*002a*/ 	.short	(.L_17 - .L_16)
.L_16:
        /*002c*/ 	.word	0x00000000
        /*0030*/ 	.short	0x0004
        /*0032*/ 	.short	0x0020
        /*0034*/ 	.byte	0x00, 0xf4, 0x21, 0x00


	//----- nvinfo : EIATTR_KPARAM_INFO
	.align		4
.L_17:
        /*0038*/ 	.byte	0x04, 0x17
        /*003a*/ 	.short	(.L_19 - .L_18)
.L_18:
        /*003c*/ 	.word	0x00000000
        /*0040*/ 	.short	0x0003
        /*0042*/ 	.short	0x0018
        /*0044*/ 	.byte	0x00, 0xf4, 0x21, 0x00


	//----- nvinfo : EIATTR_KPARAM_INFO
	.align		4
.L_19:
        /*0048*/ 	.byte	0x04, 0x17
        /*004a*/ 	.short	(.L_21 - .L_20)
.L_20:
        /*004c*/ 	.word	0x00000000
        /*0050*/ 	.short	0x0002
        /*0052*/ 	.short	0x0010
        /*0054*/ 	.byte	0x00, 0xf4, 0x21, 0x00


	//----- nvinfo : EIATTR_KPARAM_INFO
	.align		4
.L_21:
        /*0058*/ 	.byte	0x04, 0x17
        /*005a*/ 	.short	(.L_23 - .L_22)
.L_22:
        /*005c*/ 	.word	0x00000000
        /*0060*/ 	.short	0x0001
        /*0062*/ 	.short	0x0008
        /*0064*/ 	.byte	0x00, 0xf4, 0x21, 0x00


	//----- nvinfo : EIATTR_KPARAM_INFO
	.align		4
.L_23:
        /*0068*/ 	.byte	0x04, 0x17
        /*006a*/ 	.short	(.L_25 - .L_24)
.L_24:
        /*006c*/ 	.word	0x00000000
        /*0070*/ 	.short	0x0000
        /*0072*/ 	.short	0x0000
        /*0074*/ 	.byte	0x00, 0xf4, 0x21, 0x00


	//----- nvinfo : EIATTR_SPARSE_MMA_MASK
	.align		4
.L_25:
        /*0078*/ 	.byte	0x03, 0x50
        /*007a*/ 	.short	0x0000


	//----- nvinfo : EIATTR_MAXREG_COUNT
	.align		4
        /*007c*/ 	.byte	0x03, 0x1b
        /*007e*/ 	.short	0x00ff


	//----- nvinfo : EIATTR_EXIT_INSTR_OFFSETS
	.align		4
        /*0080*/ 	.byte	0x04, 0x1c
        /*0082*/ 	.short	(.L_27 - .L_26)


	//   ....[0]....
.L_26:
        /*0084*/ 	.word	0x00000370


	//----- nvinfo : EIATTR_REQNTID
	.align		4
.L_27:
        /*0088*/ 	.byte	0x04, 0x10
        /*008a*/ 	.short	(.L_29 - .L_28)
.L_28:
        /*008c*/ 	.word	0x00000100
        /*0090*/ 	.word	0x00000001
        /*0094*/ 	.word	0x00000001


	//----- nvinfo : EIATTR_CBANK_PARAM_SIZE
	.align		4
.L_29:
        /*0098*/ 	.byte	0x03, 0x19
        /*009a*/ 	.short	0x0034


	//----- nvinfo : EIATTR_PARAM_CBANK
	.align		4
        /*009c*/ 	.byte	0x04, 0x0a
        /*009e*/ 	.short	(.L_31 - .L_30)
	.align		4
.L_30:
        /*00a0*/ 	.word	index@(.nv.constant0.triton_poi_fused__native_batch_norm_legit_no_training_relu_2)
        /*00a4*/ 	.short	0x0210
        /*00a6*/ 	.short	0x0034


	//----- nvinfo : EIATTR_SW_WAR
	.align		4
.L_31:
        /*00a8*/ 	.byte	0x04, 0x36
        /*00aa*/ 	.short	(.L_33 - .L_32)
.L_32:
        /*00ac*/ 	.word	0x00000008
.L_33:


//--------------------- .nv.callgraph             --------------------------
	.section	.nv.callgraph,"",@"SHT_CUDA_CALLGRAPH"
	.align	4
	.sectionentsize	8
	.align		4
        /*0000*/ 	.word	0x00000000
	.align		4
        /*0004*/ 	.word	0xffffffff
	.align		4
        /*0008*/ 	.word	0x00000000
	.align		4
        /*000c*/ 	.word	0xfffffffe
	.align		4
        /*0010*/ 	.word	0x00000000
	.align		4
        /*0014*/ 	.word	0xfffffffd
	.align		4
        /*0018*/ 	.word	0x00000000
	.align		4
        /*001c*/ 	.word	0xfffffffc


//--------------------- .nv.constant4             --------------------------
	.section	.nv.constant4,"a",@progbits
	.align	8
	.align		8
.nv.constant4:
        /*0000*/ 	.dword	_$_str
	.align		8
        /*0008*/ 	.dword	_$_str_$_2


//--------------------- .text.triton_poi_fused__native_batch_norm_legit_no_training_relu_2 --------------------------
	.section	.text.triton_poi_fused__native_batch_norm_legit_no_training_relu_2,"ax",@progbits
	.align	128
        .global         triton_poi_fused__native_batch_norm_legit_no_training_relu_2
        .type           triton_poi_fused__native_batch_norm_legit_no_training_relu_2,@function
        .size           triton_poi_fused__native_batch_norm_legit_no_training_relu_2,(.L_x_1 - triton_poi_fused__native_batch_norm_legit_no_training_relu_2)
        .other          triton_poi_fused__native_batch_norm_legit_no_training_relu_2,@"STO_CUDA_ENTRY STV_DEFAULT"
triton_poi_fused__native_batch_norm_legit_no_training_relu_2:
.text.triton_poi_fused__native_batch_norm_legit_no_training_relu_2:
[----:B------:R-:W-:Y:S01]  /*0000*/  LDC R1, c[0x0][0x28] ;  /* 0x00000a00ff017b82 */ /* 0x000fe20000000800 */
[----:B------:R-:W1:Y:S01]  /*0010*/  S2R R0, SR_TID.X ;  /* 0x0000000000007919 */ /* 0x000e620000002100 */
[----:B------:R-:W-:-:S06]  /*0020*/  HFMA2.MMA R2, -RZ, RZ, 0, 0 ;  /* 0x00000000ff027435 */ /* 0x000fcc00000001ff */
[----:B------:R-:W2:Y:S01]  /*0030*/  LDC.64 R6, c[0x0][0x220] ;  /* 0x00008800ff067b82 */ /* 0x000ea20000000a00 */
[----:B------:R-:W-:Y:S01]  /*0040*/  ULDC.64 UR4, c[0x0][0x208] ;  /* 0x0000820000047ab9 */ /* 0x000fe20000000a00 */
[----:B------:R-:W3:Y:S06]  /*0050*/  S2R R5, SR_CTAID.X ;  /* 0x0000000000057919 */ /* 0x000eec0000002500 */
[----:B------:R-:W4:Y:S08]  /*0060*/  LDC.64 R8, c[0x0][0x228] ;  /* 0x00008a00ff087b82 */ /* 0x000f300000000a00 */
[----:B------:R-:W5:Y:S01]  /*0070*/  LDC.64 R10, c[0x0][0x230] ;  /* 0x00008c00ff0a7b82 */ /* 0x000f620000000a00 */
[----:B-1----:R-:W-:-:S02]  /*0080*/  SHF.L.U32 R0, R0, 0x1, RZ ;  /* 0x0000000100007819 */ /* 0x002fc400000006ff */
[----:B---3--:R-:W-:Y:S02]  /*0090*/  SHF.R.S32.HI R3, RZ, 0x16, R5 ;  /* 0x00000016ff037819 */ /* 0x008fe40000011405 */
[----:B------:R-:W-:Y:S02]  /*00a0*/  LOP3.LUT R0, R0, 0x1fe, RZ, 0xc0, !PT ;  /* 0x000001fe00007812 */ /* 0x000fe400078ec0ff */
[----:B------:R-:W-:Y:S02]  /*00b0*/  SGXT R3, R3, 0x1 ;  /* 0x000000010303781a */ /* 0x000fe40000000200 */
[----:B------:R-:W-:-:S04]  /*00c0*/  LEA R0, R5, R0, 0x9 ;  /* 0x0000000005007211 */ /* 0x000fc800078e48ff */
[----:B------:R-:W-:-:S04]  /*00d0*/  LEA.HI R3, R3, R0, RZ, 0xc ;  /* 0x0000000003037211 */ /* 0x000fc800078f60ff */
[----:B------:R-:W-:-:S05]  /*00e0*/  SHF.R.S32.HI R3, RZ, 0xc, R3 ;  /* 0x0000000cff037819 */ /* 0x000fca0000011403 */
[----:B------:R-:W-:-:S05]  /*00f0*/  IMAD.HI R2, R3, -0x6db6db6d, R2 ;  /* 0x9249249303027827 */ /* 0x000fca00078e0202 */
[----:B------:R-:W-:-:S04]  /*0100*/  SHF.R.U32.HI R5, RZ, 0x1f, R2 ;  /* 0x0000001fff057819 */ /* 0x000fc80000011602 */
[----:B------:R-:W-:-:S05]  /*0110*/  LEA.HI.SX32 R5, R2, R5, 0x18 ;  /* 0x0000000502057211 */ /* 0x000fca00078fc2ff */
[----:B------:R-:W-:Y:S02]  /*0120*/  IMAD R13, R5, -0x1c0, R3 ;  /* 0xfffffe40050d7824 */ /* 0x000fe400078e0203 */
[----:B------:R-:W1:Y:S02]  /*0130*/  LDC.64 R2, c[0x0][0x210] ;  /* 0x00008400ff027b82 */ /* 0x000e640000000a00 */
[----:B--2---:R-:W-:-:S06]  /*0140*/  IMAD.WIDE R6, R13, 0x4, R6 ;  /* 0x000000040d067825 */ /* 0x004fcc00078e0206 */
[----:B------:R-:W2:Y:S01]  /*0150*/  LDG.E.EL R6, desc[UR4][R6.64] ;  /* 0x0000000406067981 */ /* 0x000ea2000c2e1900 */
[----:B------:R-:W3:Y:S01]  /*0160*/  LDC.64 R4, c[0x0][0x218] ;  /* 0x00008600ff047b82 */ /* 0x000ee20000000a00 */
[----:B----4-:R-:W-:-:S04]  /*0170*/  IMAD.WIDE R8, R13, 0x4, R8 ;  /* 0x000000040d087825 */ /* 0x010fc800078e0208 */
[----:B-----5:R-:W-:Y:S02]  /*0180*/  IMAD.WIDE R10, R13, 0x4, R10 ;  /* 0x000000040d0a7825 */ /* 0x020fe400078e020a */
[----:B------:R-:W4:Y:S04]  /*0190*/  LDG.E.EL R8, desc[UR4][R8.64] ;  /* 0x0000000408087981 */ /* 0x000f28000c2e1900 */
[----:B------:R-:W4:Y:S01]  /*01a0*/  LDG.E.EL R11, desc[UR4][R10.64] ;  /* 0x000000040a0b7981 */ /* 0x000f22000c2e1900 */
[----:B-1----:R-:W-:-:S06]  /*01b0*/  IMAD.WIDE R2, R0, 0x4, R2 ;  /* 0x0000000400027825 */ /* 0x002fcc00078e0202 */
[----:B------:R-:W5:Y:S01]  /*01c0*/  LDG.E.64 R2, desc[UR4][R2.64] ;  /* 0x0000000402027981 */ /* 0x000f62000c1e1b00 */
[----:B---3--:R-:W-:-:S05]  /*01d0*/  IMAD.WIDE R4, R13, 0x4, R4 ;  /* 0x000000040d047825 */ /* 0x008fca00078e0204 */
[----:B------:R1:W5:Y:S01]  /*01e0*/  LDG.E.EL R12, desc[UR4][R4.64] ;  /* 0x00000004040c7981 */ /* 0x000362000c2e1900 */
[----:B------:R-:W-:Y:S01]  /*01f0*/  MOV R14, 0x3e800000 ;  /* 0x3e800000000e7802 */ /* 0x000fe20000000f00 */
[----:B-1----:R-:W1:Y:S02]  /*0200*/  LDC.64 R4, c[0x0][0x238] ;  /* 0x00008e00ff047b82 */ /* 0x002e640000000a00 */
[----:B-1----:R-:W-:-:S04]  /*0210*/  IMAD.WIDE R4, R0, 0x4, R4 ;  /* 0x0000000400047825 */ /* 0x002fc800078e0204 */
[----:B--2---:R-:W-:-:S04]  /*0220*/  FADD R6, R6, 9.9999997473787516356e-06 ;  /* 0x3727c5ac06067421 */ /* 0x004fc80000000000 */
[----:B------:R-:W1:Y:S02]  /*0230*/  MUFU.SQRT R7, R6 ;  /* 0x0000000600077308 */ /* 0x000e640000002000 */
[C---:B-1----:R-:W-:Y:S02]  /*0240*/  FSETP.GT.AND P0, PT, R7.reuse, 8.50705917302346158658e+37, PT ;  /* 0x7e8000000700780b */ /* 0x042fe40003f04000 */
[----:B------:R-:W-:-:S11]  /*0250*/  FSETP.GEU.AND P1, PT, R7, 1.175494350822287508e-38, PT ;  /* 0x008000000700780b */ /* 0x000fd60003f2e000 */
[----:B------:R-:W-:-:S04]  /*0260*/  @P0 FMUL R7, R7, 0.25 ;  /* 0x3e80000007070820 */ /* 0x000fc80000400000 */
[----:B------:R-:W-:-:S06]  /*0270*/  @!P1 FMUL R7, R7, 16777216 ;  /* 0x4b80000007079820 */ /* 0x000fcc0000400000 */
[----:B------:R-:W1:Y:S01]  /*0280*/  MUFU.RCP R7, R7 ;  /* 0x0000000700077308 */ /* 0x000e620000001000 */
[----:B------:R-:W-:Y:S01]  /*0290*/  FSEL R14, R14, 1, P0 ;  /* 0x3f8000000e0e7808 */ /* 0x000fe20000000000 */
[----:B-----5:R-:W-:-:S04]  /*02a0*/  FADD R2, R2, -R12 ;  /* 0x8000000c02027221 */ /* 0x020fc80000000000 */
[----:B------:R-:W-:Y:S01]  /*02b0*/  @!P1 FMUL R14, R14, 16777216 ;  /* 0x4b8000000e0e9820 */ /* 0x000fe20000400000 */
[----:B------:R-:W-:-:S03]  /*02c0*/  FADD R3, R3, -R12 ;  /* 0x8000000c03037221 */ /* 0x000fc60000000000 */
[----:B-1----:R-:W-:-:S04]  /*02d0*/  FMUL R14, R7, R14 ;  /* 0x0000000e070e7220 */ /* 0x002fc80000400000 */
[-C--:B------:R-:W-:Y:S01]  /*02e0*/  FMUL R2, R2, R14.reuse ;  /* 0x0000000e02027220 */ /* 0x080fe20000400000 */
[----:B------:R-:W-:-:S03]  /*02f0*/  FMUL R14, R3, R14 ;  /* 0x0000000e030e7220 */ /* 0x000fc60000400000 */
[C-C-:B----4-:R-:W-:Y:S01]  /*0300*/  FFMA R2, R8.reuse, R2, R11.reuse ;  /* 0x0000000208027223 */ /* 0x150fe2000000000b */
[----:B------:R-:W-:-:S04]  /*0310*/  FFMA R14, R8, R14, R11 ;  /* 0x0000000e080e7223 */ /* 0x000fc8000000000b */
[----:B------:R-:W-:Y:S02]  /*0320*/  FSETP.GEU.AND P0, PT, R2, RZ, PT ;  /* 0x000000ff0200720b */ /* 0x000fe40003f0e000 */
[----:B------:R-:W-:Y:S02]  /*0330*/  FSETP.GEU.AND P1, PT, R14, RZ, PT ;  /* 0x000000ff0e00720b */ /* 0x000fe40003f2e000 */
[----:B------:R-:W-:Y:S02]  /*0340*/  FSEL R2, R2, RZ, P0 ;  /* 0x000000ff02027208 */ /* 0x000fe40000000000 */
[----:B------:R-:W-:-:S05]  /*0350*/  FSEL R3, R14, RZ, P1 ;  /* 0x000000ff0e037208 */ /* 0x000fca0000800000 */
[----:B------:R-:W-:Y:S01]  /*0360*/  STG.E.64 desc[UR4][R4.64], R2 ;  /* 0x0000000204007986 */ /* 0x000fe2000c101b04 */
[----:B------:R-:W-:Y:S05]  /*0370*/  EXIT ;  /* 0x000000000000794d */ /* 0x000fea0003800000 */
.L_x_0:
[----:B------:R-:W-:-:S00]  /*0380*/  BRA `(.L_x_0) ;  /* 0xfffffffc00fc7947 */ /* 0x000fc0000383ffff */
[----:B------:R-:W-:-:S00]  /*0390*/  NOP ;  /* 0x0000000000007918 */ /* 0x000fc00000000000 */
        /* <DEDUP_REMOVED lines=14> */
.L_x_1:


//--------------------- .nv.global.init           --------------------------
	.section	.nv.global.init,"aw",@progbits
.nv.global.init:
	.type		_$_str,@object
	.size		_$_str,(_$_str_$_2 - _$_str)
_$_str:
        /*0000*/ 	.byte	0x5f, 0x5f, 0x43, 0x55, 0x44, 0x41, 0x5f, 0x46, 0x54, 0x5a, 0x00
	.type		_$_str_$_2,@object
	.size		_$_str_$_2,(.L_1 - _$_str_$_2)
_$_str_$_2:
        /*000b*/ 	.byte	0x5f, 0x5f, 0x43, 0x55, 0x44, 0x41, 0x5f, 0x50, 0x52, 0x45, 0x43, 0x5f, 0x53, 0x51, 0x52, 0x54
        /*001b*/ 	.byte	0x00
.L_1:


//--------------------- .nv.constant0.triton_poi_fused__native_batch_norm_legit_no_training_relu_2 --------------------------
	.section	.nv.constant0.triton_poi_fused__native_batch_norm_legit_no_training_relu_2,"a",@progbits
	.sectionflags	@""
	.align	4
.nv.constant0.triton_poi_fused__native_batch_norm_legit_no_training_relu_2:
	.zero		580
